//
// Generated by NVIDIA NVVM Compiler
//
// Compiler Build ID: CL-36424714
// Cuda compilation tools, release 13.0, V13.0.88
// Based on NVVM 20.0.0
//

.version 9.0
.target sm_100
.address_size 64

	// .globl	_Z14reluActivationPfS_i

.visible .entry _Z14reluActivationPfS_i(
	.param .u64 .ptr .align 1 _Z14reluActivationPfS_i_param_0,
	.param .u64 .ptr .align 1 _Z14reluActivationPfS_i_param_1,
	.param .u32 _Z14reluActivationPfS_i_param_2
)
{
	.reg .pred 	%p<2>;
	.reg .b32 	%r<6>;
	.reg .b32 	%f<3>;
	.reg .b64 	%rd<8>;

	ld.param.u64 	%rd1, [_Z14reluActivationPfS_i_param_0];
	ld.param.u64 	%rd2, [_Z14reluActivationPfS_i_param_1];
	ld.param.u32 	%r2, [_Z14reluActivationPfS_i_param_2];
	mov.u32 	%r3, %ctaid.x;
	mov.u32 	%r4, %ntid.x;
	mov.u32 	%r5, %tid.x;
	mad.lo.s32 	%r1, %r3, %r4, %r5;
	setp.ge.s32 	%p1, %r1, %r2;
	@%p1 bra 	$L__BB0_2;
	cvta.to.global.u64 	%rd3, %rd1;
	cvta.to.global.u64 	%rd4, %rd2;
	mul.wide.s32 	%rd5, %r1, 4;
	add.s64 	%rd6, %rd3, %rd5;
	ld.global.f32 	%f1, [%rd6];
	max.f32 	%f2, %f1, 0f00000000;
	add.s64 	%rd7, %rd4, %rd5;
	st.global.f32 	[%rd7], %f2;
$L__BB0_2:
	ret;

}


// ===== COMPILED SASS (sm_100) =====

	.target	sm_100

	.elftype	@"ET_EXEC"


//--------------------- .note.nv.tkinfo           --------------------------
	.section	.note.nv.tkinfo,"",@"SHT_NOTE"
	.sectionflags	@"SHF_NOTE_NV_TKINFO"
	.tkinfo
        /*0018*/ 	.word	0x00000002
        /*0030*/ 	.string	""
        /*0030*/ 	.string	"ptxas"
        /*0030*/ 	.string	"Cuda compilation tools, release 13.0, V13.0.88"
        /*0030*/ 	.string	"Build cuda_13.0.r13.0/compiler.36424714_0"
        /*0030*/ 	.string	"-arch sm_100 -m 64 "



//--------------------- .note.nv.cuinfo           --------------------------
	.section	.note.nv.cuinfo,"",@"SHT_NOTE"
	.sectionflags	@"SHF_NOTE_NV_CUINFO"
        /*0018*/ 	.short	0x0002
        /*001a*/ 	.short	0x0064
        /*001c*/ 	.short	0x0082
	.zero		2


//--------------------- .nv.info                  --------------------------
	.section	.nv.info,"",@"SHT_CUDA_INFO"
	.align	4


	//----- nvinfo : EIATTR_REGCOUNT
	.align		4
        /*0000*/ 	.byte	0x04, 0x2f
        /*0002*/ 	.short	(.L_1 - .L_0)
	.align		4
.L_0:
        /*0004*/ 	.word	index@(_Z14reluActivationPfS_i)
        /*0008*/ 	.word	0x0000000a


	//----- nvinfo : EIATTR_FRAME_SIZE
	.align		4
.L_1:
        /*000c*/ 	.byte	0x04, 0x11
        /*000e*/ 	.short	(.L_3 - .L_2)
	.align		4
.L_2:
        /*0010*/ 	.word	index@(_Z14reluActivationPfS_i)
        /*0014*/ 	.word	0x00000000


	//----- nvinfo : EIATTR_MIN_STACK_SIZE
	.align		4
.L_3:
        /*0018*/ 	.byte	0x04, 0x12
        /*001a*/ 	.short	(.L_5 - .L_4)
	.align		4
.L_4:
        /*001c*/ 	.word	index@(_Z14reluActivationPfS_i)
        /*0020*/ 	.word	0x00000000
.L_5:


//--------------------- .nv.compat                --------------------------
	.section	.nv.compat,"",@"SHT_CUDA_COMPAT_INFO"
	.align	4
        /*0000*/ 	.byte	0x02, 0x09, 0x00, 0x00, 0x02, 0x02, 0x01, 0x00, 0x02, 0x05, 0x05, 0x00, 0x03, 0x07, 0x01, 0x01
        /*0010*/ 	.byte	0x02, 0x03, 0x00, 0x00, 0x02, 0x06, 0x01, 0x00, 0x04, 0x0b, 0x08, 0x00, 0x09, 0x00, 0x00, 0x00
        /*0020*/ 	.byte	0x00, 0x00, 0x00, 0x00


//--------------------- .nv.info._Z14reluActivationPfS_i --------------------------
	.section	.nv.info._Z14reluActivationPfS_i,"",@"SHT_CUDA_INFO"
	.sectionflags	@""
	.align	4


	//----- nvinfo : EIATTR_CUDA_API_VERSION
	.align		4
        /*0000*/ 	.byte	0x04, 0x37
        /*0002*/ 	.short	(.L_7 - .L_6)
.L_6:
        /*0004*/ 	.word	0x00000082


	//----- nvinfo : EIATTR_KPARAM_INFO
	.align		4
.L_7:
        /*0008*/ 	.byte	0x04, 0x17
        /*000a*/ 	.short	(.L_9 - .L_8)
.L_8:
        /*000c*/ 	.word	0x00000000
        /*0010*/ 	.short	0x0002
        /*0012*/ 	.short	0x0010
        /*0014*/ 	.byte	0x00, 0xf0, 0x11, 0x00


	//----- nvinfo : EIATTR_KPARAM_INFO
	.align		4
.L_9:
        /*0018*/ 	.byte	0x04, 0x17
        /*001a*/ 	.short	(.L_11 - .L_10)
.L_10:
        /*001c*/ 	.word	0x00000000
        /*0020*/ 	.short	0x0001
        /*0022*/ 	.short	0x0008
        /*0024*/ 	.byte	0x00, 0xf5, 0x21, 0x00


	//----- nvinfo : EIATTR_KPARAM_INFO
	.align		4
.L_11:
        /*0028*/ 	.byte	0x04, 0x17
        /*002a*/ 	.short	(.L_13 - .L_12)
.L_12:
        /*002c*/ 	.word	0x00000000
        /*0030*/ 	.short	0x0000
        /*0032*/ 	.short	0x0000
        /*0034*/ 	.byte	0x00, 0xf5, 0x21, 0x00


	//----- nvinfo : EIATTR_SPARSE_MMA_MASK
	.align		4
.L_13:
        /*0038*/ 	.byte	0x03, 0x50
        /*003a*/ 	.short	0x0000


	//----- nvinfo : EIATTR_MAXREG_COUNT
	.align		4
        /*003c*/ 	.byte	0x03, 0x1b
        /*003e*/ 	.short	0x00ff


	//----- nvinfo : EIATTR_MERCURY_ISA_VERSION
	.align		4
        /*0040*/ 	.byte	0x03, 0x5f
        /*0042*/ 	.short	0x0101


	//----- nvinfo : EIATTR_VRC_CTA_INIT_COUNT
	.align		4
        /*0044*/ 	.byte	0x02, 0x4a
	.zero		1
	.zero		1


	//----- nvinfo : EIATTR_EXIT_INSTR_OFFSETS
	.align		4
        /*0048*/ 	.byte	0x04, 0x1c
        /*004a*/ 	.short	(.L_15 - .L_14)


	//   ....[0]....
.L_14:
        /*004c*/ 	.word	0x00000070


	//   ....[1]....
        /*0050*/ 	.word	0x00000100


	//----- nvinfo : EIATTR_CBANK_PARAM_SIZE
	.align		4
.L_15:
        /*0054*/ 	.byte	0x03, 0x19
        /*0056*/ 	.short	0x0014


	//----- nvinfo : EIATTR_PARAM_CBANK
	.align		4
        /*0058*/ 	.byte	0x04, 0x0a
        /*005a*/ 	.short	(.L_17 - .L_16)
	.align		4
.L_16:
        /*005c*/ 	.word	index@(.nv.constant0._Z14reluActivationPfS_i)
        /*0060*/ 	.short	0x0380
        /*0062*/ 	.short	0x0014


	//----- nvinfo : EIATTR_SW_WAR
	.align		4
.L_17:
        /*0064*/ 	.byte	0x04, 0x36
        /*0066*/ 	.short	(.L_19 - .L_18)
.L_18:
        /*0068*/ 	.word	0x00000008
.L_19:


//--------------------- .nv.callgraph             --------------------------
	.section	.nv.callgraph,"",@"SHT_CUDA_CALLGRAPH"
	.align	4
	.sectionentsize	8
	.align		4
        /*0000*/ 	.word	0x00000000
	.align		4
        /*0004*/ 	.word	0xffffffff
	.align		4
        /*0008*/ 	.word	0x00000000
	.align		4
        /*000c*/ 	.word	0xfffffffe
	.align		4
        /*0010*/ 	.word	0x00000000
	.align		4
        /*0014*/ 	.word	0xfffffffd
	.align		4
        /*0018*/ 	.word	0x00000000
	.align		4
        /*001c*/ 	.word	0xfffffffc


//--------------------- .text._Z14reluActivationPfS_i --------------------------
	.section	.text._Z14reluActivationPfS_i,"ax",@progbits
	.align	128
        .global         _Z14reluActivationPfS_i
        .type           _Z14reluActivationPfS_i,@function
        .size           _Z14reluActivationPfS_i,(.L_x_1 - _Z14reluActivationPfS_i)
        .other          _Z14reluActivationPfS_i,@"STO_CUDA_ENTRY STV_DEFAULT"
_Z14reluActivationPfS_i:
.text._Z14reluActivationPfS_i:
[----:B------:R-:W-:Y:S01]  /*0000*/  LDC R1, c[0x0][0x37c] ;  /* 0x0000df00ff017b82 */ /* 0x000fe20000000800 */
[----:B------:R-:W0:Y:S07]  /*0010*/  S2R R0, SR_TID.X ;  /* 0x0000000000007919 */ /* 0x000e2e0000002100 */
[----:B------:R-:W0:Y:S01]  /*0020*/  S2UR UR4, SR_CTAID.X ;  /* 0x00000000000479c3 */ /* 0x000e220000002500 */
[----:B------:R-:W1:Y:S07]  /*0030*/  LDCU UR5, c[0x0][0x390] ;  /* 0x00007200ff0577ac */ /* 0x000e6e0008000800 */
[----:B------:R-:W0:Y:S02]  /*0040*/  LDC R7, c[0x0][0x360] ;  /* 0x0000d800ff077b82 */ /* 0x000e240000000800 */
[----:B0-----:R-:W-:-:S05]  /*0050*/  IMAD R7, R7, UR4, R0 ;  /* 0x0000000407077c24 */ /* 0x001fca000f8e0200 */
[----:B-1----:R-:W-:-:S13]  /*0060*/  ISETP.GE.AND P0, PT, R7, UR5, PT ;  /* 0x0000000507007c0c */ /* 0x002fda000bf06270 */
[----:B------:R-:W-:Y:S05]  /*0070*/  @P0 EXIT ;  /* 0x000000000000094d */ /* 0x000fea0003800000 */
[----:B------:R-:W0:Y:S01]  /*0080*/  LDC.64 R2, c[0x0][0x380] ;  /* 0x0000e000ff027b82 */ /* 0x000e220000000a00 */
[----:B------:R-:W1:Y:S07]  /*0090*/  LDCU.64 UR4, c[0x0][0x358] ;  /* 0x00006b00ff0477ac */ /* 0x000e6e0008000a00 */
[----:B------:R-:W2:Y:S01]  /*00a0*/  LDC.64 R4, c[0x0][0x388] ;  /* 0x0000e200ff047b82 */ /* 0x000ea20000000a00 */
[----:B0-----:R-:W-:-:S06]  /*00b0*/  IMAD.WIDE R2, R7, 0x4, R2 ;  /* 0x0000000407027825 */ /* 0x001fcc00078e0202 */
[----:B-1----:R-:W3:Y:S01]  /*00c0*/  LDG.E R2, desc[UR4][R2.64] ;  /* 0x0000000402027981 */ /* 0x002ee2000c1e1900 */
[----:B--2---:R-:W-:Y:S01]  /*00d0*/  IMAD.WIDE R4, R7, 0x4, R4 ;  /* 0x0000000407047825 */ /* 0x004fe200078e0204 */
[----:B---3--:R-:W-:-:S05]  /*00e0*/  FMNMX R7, RZ, R2, !PT ;  /* 0x00000002ff077209 */ /* 0x008fca0007800000 */
[----:B------:R-:W-:Y:S01]  /*00f0*/  STG.E desc[UR4][R4.64], R7 ;  /* 0x0000000704007986 */ /* 0x000fe2000c101904 */
[----:B------:R-:W-:Y:S05]  /*0100*/  EXIT ;  /* 0x000000000000794d */ /* 0x000fea0003800000 */
.L_x_0:
[----:B------:R-:W-:-:S00]  /*0110*/  BRA `(.L_x_0) ;  /* 0xfffffffc00fc7947 */ /* 0x000fc0000383ffff */
[----:B------:R-:W-:-:S00]  /*0120*/  NOP ;  /* 0x0000000000007918 */ /* 0x000fc00000000000 */
        /* <DEDUP_REMOVED lines=13> */
.L_x_1:


//--------------------- .nv.shared.reserved.0     --------------------------
	.section	.nv.shared.reserved.0,"aw",@nobits
	.weak		__nv_reservedSMEM_offset_0_alias
	.size		__nv_reservedSMEM_offset_0_alias, 0, 64
	.other		__nv_reservedSMEM_offset_0_alias,@"STO_CUDA_RESERVED_SHARED STV_DEFAULT"
__nv_reservedSMEM_offset_0_alias:
	.zero		0
	.zero		64


//--------------------- .nv.constant0._Z14reluActivationPfS_i --------------------------
	.section	.nv.constant0._Z14reluActivationPfS_i,"a",@progbits
	.sectionflags	@""
	.align	4
.nv.constant0._Z14reluActivationPfS_i:
	.zero		916


//--------------------- SYMBOLS --------------------------

	.type		.nv.reservedSmem.offset0,@object
	.size		.nv.reservedSmem.offset0,0x4
